	.headerflags	@"EF_CUDA_TEXMODE_UNIFIED EF_CUDA_64BIT_ADDRESS EF_CUDA_SM86 EF_CUDA_VIRTUAL_SM(EF_CUDA_SM86)"
	.elftype	@"ET_EXEC"


//--------------------- .nv.info                  --------------------------
	.section	.nv.info,"",@"SHT_CUDA_INFO"
	.align	4


	//----- nvinfo : EIATTR_REGCOUNT
	.align		4
        /*0000*/ 	.byte	0x04, 0x2f
        /*0002*/ 	.short	(.L_1 - .L_0)
	.align		4
.L_0:
        /*0004*/ 	.word	index@(triton_mm)
        /*0008*/ 	.word	0x00000026


	//----- nvinfo : EIATTR_MIN_STACK_SIZE
	.align		4
.L_1:
        /*000c*/ 	.byte	0x04, 0x12
        /*000e*/ 	.short	(.L_3 - .L_2)
	.align		4
.L_2:
        /*0010*/ 	.word	index@(triton_mm)
        /*0014*/ 	.word	0x00000000


	//----- nvinfo : EIATTR_FRAME_SIZE
	.align		4
.L_3:
        /*0018*/ 	.byte	0x04, 0x11
        /*001a*/ 	.short	(.L_5 - .L_4)
	.align		4
.L_4:
        /*001c*/ 	.word	index@(triton_mm)
        /*0020*/ 	.word	0x00000000


	//----- nvinfo : EIATTR_MIN_STACK_SIZE
	.align		4
.L_5:
        /*0024*/ 	.byte	0x04, 0x12
        /*0026*/ 	.short	(.L_7 - .L_6)
	.align		4
.L_6:
        /*0028*/ 	.word	index@(triton_mm)
        /*002c*/ 	.word	0x00000000
.L_7:


//--------------------- .nv.info.triton_mm        --------------------------
	.section	.nv.info.triton_mm,"",@"SHT_CUDA_INFO"
	.sectionflags	@""
	.align	4


	//----- nvinfo : EIATTR_CUDA_API_VERSION
	.align		4
        /*0000*/ 	.byte	0x04, 0x37
        /*0002*/ 	.short	(.L_9 - .L_8)
.L_8:
        /*0004*/ 	.word	0x0000007c


	//----- nvinfo : EIATTR_SW2861232_WAR
	.align		4
.L_9:
        /*0008*/ 	.byte	0x01, 0x35
	.zero		2


	//----- nvinfo : EIATTR_PARAM_CBANK
	.align		4
        /*000c*/ 	.byte	0x04, 0x0a
        /*000e*/ 	.short	(.L_11 - .L_10)
	.align		4
.L_10:
        /*0010*/ 	.word	index@(.nv.constant0.triton_mm)
        /*0014*/ 	.short	0x0160
        /*0016*/ 	.short	0x0020


	//----- nvinfo : EIATTR_CBANK_PARAM_SIZE
	.align		4
.L_11:
        /*0018*/ 	.byte	0x03, 0x19
        /*001a*/ 	.short	0x0020


	//----- nvinfo : EIATTR_KPARAM_INFO
	.align		4
        /*001c*/ 	.byte	0x04, 0x17
        /*001e*/ 	.short	(.L_13 - .L_12)
.L_12:
        /*0020*/ 	.word	0x00000000
        /*0024*/ 	.short	0x0003
        /*0026*/ 	.short	0x0018
        /*0028*/ 	.byte	0x00, 0xf4, 0x21, 0x00


	//----- nvinfo : EIATTR_KPARAM_INFO
	.align		4
.L_13:
        /*002c*/ 	.byte	0x04, 0x17
        /*002e*/ 	.short	(.L_15 - .L_14)
.L_14:
        /*0030*/ 	.word	0x00000000
        /*0034*/ 	.short	0x0002
        /*0036*/ 	.short	0x0010
        /*0038*/ 	.byte	0x00, 0xf4, 0x21, 0x00


	//----- nvinfo : EIATTR_KPARAM_INFO
	.align		4
.L_15:
        /*003c*/ 	.byte	0x04, 0x17
        /*003e*/ 	.short	(.L_17 - .L_16)
.L_16:
        /*0040*/ 	.word	0x00000000
        /*0044*/ 	.short	0x0001
        /*0046*/ 	.short	0x0008
        /*0048*/ 	.byte	0x00, 0xf4, 0x21, 0x00


	//----- nvinfo : EIATTR_KPARAM_INFO
	.align		4
.L_17:
        /*004c*/ 	.byte	0x04, 0x17
        /*004e*/ 	.short	(.L_19 - .L_18)
.L_18:
        /*0050*/ 	.word	0x00000000
        /*0054*/ 	.short	0x0000
        /*0056*/ 	.short	0x0000
        /*0058*/ 	.byte	0x00, 0xf4, 0x21, 0x00


	//----- nvinfo : EIATTR_MAXREG_COUNT
	.align		4
.L_19:
        /*005c*/ 	.byte	0x03, 0x1b
        /*005e*/ 	.short	0x00ff


	//----- nvinfo : EIATTR_EXIT_INSTR_OFFSETS
	.align		4
        /*0060*/ 	.byte	0x04, 0x1c
        /*0062*/ 	.short	(.L_21 - .L_20)


	//   ....[0]....
.L_20:
        /*0064*/ 	.word	0x00006430


	//   ....[1]....
        /*0068*/ 	.word	0x00006480


	//----- nvinfo : EIATTR_REQNTID
	.align		4
.L_21:
        /*006c*/ 	.byte	0x04, 0x10
        /*006e*/ 	.short	(.L_23 - .L_22)
.L_22:
        /*0070*/ 	.word	0x00000100
        /*0074*/ 	.word	0x00000001
        /*0078*/ 	.word	0x00000001
.L_23:


//--------------------- .nv.callgraph             --------------------------
	.section	.nv.callgraph,"",@"SHT_CUDA_CALLGRAPH"
	.align	4
	.sectionentsize	8
	.align		4
        /*0000*/ 	.word	0x00000000
	.align		4
        /*0004*/ 	.word	0xffffffff
	.align		4
        /*0008*/ 	.word	0x00000000
	.align		4
        /*000c*/ 	.word	0xfffffffe
	.align		4
        /*0010*/ 	.word	0x00000000
	.align		4
        /*0014*/ 	.word	0xfffffffd
	.align		4
        /*0018*/ 	.word	0x00000000
	.align		4
        /*001c*/ 	.word	0xfffffffc


//--------------------- .nv.rel.action            --------------------------
	.section	.nv.rel.action,"",@"SHT_CUDA_RELOCINFO"
	.align	8
	.sectionentsize	8
        /*0000*/ 	.byte	0x73, 0x00, 0x00, 0x00, 0x00, 0x00, 0x00, 0x00, 0x00, 0x00, 0x00, 0x11, 0x25, 0x00, 0x05, 0x36


//--------------------- .nv.constant0.triton_mm   --------------------------
	.section	.nv.constant0.triton_mm,"a",@progbits
	.sectionflags	@""
	.align	4
.nv.constant0.triton_mm:
	.zero		384


//--------------------- .text.triton_mm           --------------------------
	.section	.text.triton_mm,"ax",@progbits
	.sectionflags	@"SHF_BARRIERS=1"
	.sectioninfo	@"SHI_REGISTERS=38"
	.align	128
        .global         triton_mm
        .type           triton_mm,@function
        .size           triton_mm,(.L_x_1 - triton_mm)
        .other          triton_mm,@"STO_CUDA_ENTRY STV_DEFAULT"
triton_mm:
.text.triton_mm:
[----:B------:R-:W-:Y:S02]  /*0000*/  IMAD.MOV.U32 R1, RZ, RZ, c[0x0][0x28] ;  /* 0x00000a00ff017624 */ /* 0x000fe400078e00ff */
[----:B------:R-:W1:Y:S01]  /*0010*/  S2R R7, SR_CTAID.X ;  /* 0x0000000000077919 */ /* 0x000e620000002500 */
[----:B------:R-:W-:Y:S01]  /*0020*/  IMAD.MOV.U32 R5, RZ, RZ, -0x8 ;  /* 0xfffffff8ff057424 */ /* 0x000fe200078e00ff */
[----:B------:R-:W-:Y:S01]  /*0030*/  ULDC.64 UR4, c[0x0][0x118] ;  /* 0x0000460000047ab9 */ /* 0x000fe20000000a00 */
[----:B-1----:R-:W-:-:S05]  /*0040*/  IMAD.HI R0, R7, 0x2aaaaaab, RZ ;  /* 0x2aaaaaab07007827 */ /* 0x002fca00078e02ff */
[----:B------:R-:W-:-:S04]  /*0050*/  SHF.R.U32.HI R3, RZ, 0x1f, R0 ;  /* 0x0000001fff037819 */ /* 0x000fc80000011600 */
[----:B------:R-:W-:-:S05]  /*0060*/  LEA.HI.SX32 R0, R0, R3, 0x17 ;  /* 0x0000000300007211 */ /* 0x000fca00078fbaff */
[C---:B------:R-:W-:Y:S02]  /*0070*/  IMAD R2, R0.reuse, R5, 0x41 ;  /* 0x0000004100027424 */ /* 0x040fe400078e0205 */
[----:B------:R-:W-:-:S03]  /*0080*/  IMAD R6, R0, -0xc00, R7 ;  /* 0xfffff40000067824 */ /* 0x000fc600078e0207 */
[----:B------:R-:W-:Y:S02]  /*0090*/  IMNMX R5, R2, 0x8, PT ;  /* 0x0000000802057817 */ /* 0x000fe40003800200 */
[----:B------:R-:W-:Y:S02]  /*00a0*/  IABS R10, R6 ;  /* 0x00000006000a7213 */ /* 0x000fe40000000000 */
[-C--:B------:R-:W-:Y:S02]  /*00b0*/  IABS R9, R5.reuse ;  /* 0x0000000500097213 */ /* 0x080fe40000000000 */
[----:B------:R-:W-:Y:S02]  /*00c0*/  LOP3.LUT R6, R6, R5, RZ, 0x3c, !PT ;  /* 0x0000000506067212 */ /* 0x000fe400078e3cff */
[----:B------:R-:W1:Y:S02]  /*00d0*/  I2F.RP R4, R9 ;  /* 0x0000000900047306 */ /* 0x000e640000209400 */
[----:B------:R-:W-:-:S06]  /*00e0*/  ISETP.GE.AND P2, PT, R6, RZ, PT ;  /* 0x000000ff0600720c */ /* 0x000fcc0003f46270 */
[----:B-1----:R-:W1:Y:S02]  /*00f0*/  MUFU.RCP R4, R4 ;  /* 0x0000000400047308 */ /* 0x002e640000001000 */
[----:B-1----:R-:W-:Y:S02]  /*0100*/  IADD3 R2, R4, 0xffffffe, RZ ;  /* 0x0ffffffe04027810 */ /* 0x002fe40007ffe0ff */
[----:B------:R-:W-:-:S04]  /*0110*/  IABS R4, R7 ;  /* 0x0000000700047213 */ /* 0x000fc80000000000 */
[----:B------:R1:W2:Y:S02]  /*0120*/  F2I.FTZ.U32.TRUNC.NTZ R3, R2 ;  /* 0x0000000200037305 */ /* 0x0002a4000021f000 */
[----:B-1----:R-:W-:Y:S02]  /*0130*/  IMAD.MOV.U32 R2, RZ, RZ, RZ ;  /* 0x000000ffff027224 */ /* 0x002fe400078e00ff */
[----:B--2---:R-:W-:-:S04]  /*0140*/  IMAD.MOV R8, RZ, RZ, -R3 ;  /* 0x000000ffff087224 */ /* 0x004fc800078e0a03 */
[----:B------:R-:W-:Y:S01]  /*0150*/  IMAD R11, R8, R9, RZ ;  /* 0x00000009080b7224 */ /* 0x000fe200078e02ff */
[----:B------:R-:W-:-:S03]  /*0160*/  IABS R8, R5 ;  /* 0x0000000500087213 */ /* 0x000fc60000000000 */
[----:B------:R-:W-:-:S04]  /*0170*/  IMAD.HI.U32 R3, R3, R11, R2 ;  /* 0x0000000b03037227 */ /* 0x000fc800078e0002 */
[----:B------:R-:W-:Y:S02]  /*0180*/  IMAD.MOV R11, RZ, RZ, -R8 ;  /* 0x000000ffff0b7224 */ /* 0x000fe400078e0a08 */
[----:B------:R-:W-:Y:S02]  /*0190*/  IMAD.MOV.U32 R8, RZ, RZ, R10 ;  /* 0x000000ffff087224 */ /* 0x000fe400078e000a */
[----:B------:R-:W-:-:S04]  /*01a0*/  IMAD.HI.U32 R2, R3, R4, RZ ;  /* 0x0000000403027227 */ /* 0x000fc800078e00ff */
[----:B------:R-:W-:-:S04]  /*01b0*/  IMAD.HI.U32 R3, R3, R8, RZ ;  /* 0x0000000803037227 */ /* 0x000fc800078e00ff */
[-C--:B------:R-:W-:Y:S02]  /*01c0*/  IMAD R2, R2, R11.reuse, R4 ;  /* 0x0000000b02027224 */ /* 0x080fe400078e0204 */
[----:B------:R-:W-:Y:S02]  /*01d0*/  IMAD R4, R3, R11, R8 ;  /* 0x0000000b03047224 */ /* 0x000fe400078e0208 */
[----:B------:R-:W1:Y:S01]  /*01e0*/  S2R R8, SR_TID.X ;  /* 0x0000000000087919 */ /* 0x000e620000002100 */
[C---:B------:R-:W-:Y:S02]  /*01f0*/  ISETP.GT.U32.AND P1, PT, R9.reuse, R2, PT ;  /* 0x000000020900720c */ /* 0x040fe40003f24070 */
[----:B------:R-:W-:-:S11]  /*0200*/  ISETP.GT.U32.AND P0, PT, R9, R4, PT ;  /* 0x000000040900720c */ /* 0x000fd60003f04070 */
[--C-:B------:R-:W-:Y:S01]  /*0210*/  @!P1 IMAD.IADD R2, R2, 0x1, -R9.reuse ;  /* 0x0000000102029824 */ /* 0x100fe200078e0a09 */
[----:B------:R-:W-:Y:S01]  /*0220*/  ISETP.GE.AND P1, PT, R7, RZ, PT ;  /* 0x000000ff0700720c */ /* 0x000fe20003f26270 */
[----:B------:R-:W-:Y:S01]  /*0230*/  @!P0 IMAD.IADD R4, R4, 0x1, -R9 ;  /* 0x0000000104048824 */ /* 0x000fe200078e0a09 */
[----:B------:R-:W-:Y:S02]  /*0240*/  @!P0 IADD3 R3, R3, 0x1, RZ ;  /* 0x0000000103038810 */ /* 0x000fe40007ffe0ff */
[----:B------:R-:W-:Y:S02]  /*0250*/  ISETP.GT.U32.AND P4, PT, R9, R2, PT ;  /* 0x000000020900720c */ /* 0x000fe40003f84070 */
[----:B------:R-:W-:Y:S02]  /*0260*/  ISETP.GE.U32.AND P3, PT, R4, R9, PT ;  /* 0x000000090400720c */ /* 0x000fe40003f66070 */
[----:B------:R-:W-:Y:S01]  /*0270*/  ISETP.NE.AND P0, PT, R5, RZ, PT ;  /* 0x000000ff0500720c */ /* 0x000fe20003f05270 */
[C---:B-1----:R-:W-:Y:S01]  /*0280*/  IMAD.SHL.U32 R20, R8.reuse, 0x8, RZ ;  /* 0x0000000808147824 */ /* 0x042fe200078e00ff */
[----:B------:R-:W-:Y:S01]  /*0290*/  LOP3.LUT R5, RZ, R5, RZ, 0x33, !PT ;  /* 0x00000005ff057212 */ /* 0x000fe200078e33ff */
[C---:B------:R-:W-:Y:S01]  /*02a0*/  IMAD.SHL.U32 R23, R8.reuse, 0x2, RZ ;  /* 0x0000000208177824 */ /* 0x040fe200078e00ff */
[----:B------:R-:W-:-:S02]  /*02b0*/  LOP3.LUT R6, R8, 0x80, RZ, 0xc0, !PT ;  /* 0x0000008008067812 */ /* 0x000fc400078ec0ff */
[----:B------:R-:W-:Y:S02]  /*02c0*/  LOP3.LUT R4, R8, 0x20, RZ, 0xc0, !PT ;  /* 0x0000002008047812 */ /* 0x000fe400078ec0ff */
[----:B------:R-:W-:Y:S01]  /*02d0*/  SHF.R.U32.HI R10, RZ, 0x2, R8 ;  /* 0x00000002ff0a7819 */ /* 0x000fe20000011608 */
[----:B------:R-:W-:Y:S01]  /*02e0*/  @!P4 IMAD.IADD R2, R2, 0x1, -R9 ;  /* 0x000000010202c824 */ /* 0x000fe200078e0a09 */
[----:B------:R-:W-:Y:S02]  /*02f0*/  SHF.R.U32.HI R9, RZ, 0x2, R6 ;  /* 0x00000002ff097819 */ /* 0x000fe40000011606 */
[----:B------:R-:W-:Y:S01]  /*0300*/  @P3 IADD3 R3, R3, 0x1, RZ ;  /* 0x0000000103033810 */ /* 0x000fe20007ffe0ff */
[----:B------:R-:W-:Y:S01]  /*0310*/  @!P1 IMAD.MOV R2, RZ, RZ, -R2 ;  /* 0x000000ffff029224 */ /* 0x000fe200078e0a02 */
[----:B------:R-:W-:Y:S02]  /*0320*/  SHF.R.U32.HI R11, RZ, 0x3, R8 ;  /* 0x00000003ff0b7819 */ /* 0x000fe40000011608 */
[----:B------:R-:W-:Y:S01]  /*0330*/  SHF.R.U32.HI R7, RZ, 0x2, R4 ;  /* 0x00000002ff077819 */ /* 0x000fe20000011604 */
[----:B------:R-:W-:Y:S01]  /*0340*/  IMAD.MOV.U32 R12, RZ, RZ, R3 ;  /* 0x000000ffff0c7224 */ /* 0x000fe200078e0003 */
[----:B------:R-:W-:-:S02]  /*0350*/  SEL R3, R5, R2, !P0 ;  /* 0x0000000205037207 */ /* 0x000fc40004000000 */
[----:B------:R-:W-:Y:S01]  /*0360*/  LOP3.LUT R2, R9, 0x17, R10, 0xf8, !PT ;  /* 0x0000001709027812 */ /* 0x000fe200078ef80a */
[----:B------:R-:W-:Y:S02]  /*0370*/  @!P2 IMAD.MOV R12, RZ, RZ, -R12 ;  /* 0x000000ffff0ca224 */ /* 0x000fe400078e0a0c */
[----:B------:R-:W-:Y:S01]  /*0380*/  IMAD R21, R0, 0x8, R3 ;  /* 0x0000000800157824 */ /* 0x000fe200078e0203 */
[----:B------:R-:W-:Y:S02]  /*0390*/  SGXT.U32 R0, R11, 0x5 ;  /* 0x000000050b00781a */ /* 0x000fe40000000000 */
[----:B------:R-:W-:Y:S01]  /*03a0*/  SEL R5, R5, R12, !P0 ;  /* 0x0000000c05057207 */ /* 0x000fe20004000000 */
[----:B------:R-:W-:Y:S01]  /*03b0*/  IMAD.SHL.U32 R21, R21, 0x40, RZ ;  /* 0x0000004015157824 */ /* 0x000fe200078e00ff */
[----:B------:R-:W-:-:S03]  /*03c0*/  LOP3.LUT R12, R2, R7, RZ, 0xfc, !PT ;  /* 0x00000007020c7212 */ /* 0x000fc600078efcff */
[----:B------:R-:W-:Y:S01]  /*03d0*/  IMAD.SHL.U32 R3, R5, 0x20, RZ ;  /* 0x0000002005037824 */ /* 0x000fe200078e00ff */
[----:B------:R-:W-:-:S04]  /*03e0*/  LOP3.LUT R5, R21, R12, RZ, 0xfc, !PT ;  /* 0x0000000c15057212 */ /* 0x000fc800078efcff */
[----:B------:R-:W-:Y:S01]  /*03f0*/  LOP3.LUT R11, R3, R0, RZ, 0xfc, !PT ;  /* 0x00000000030b7212 */ /* 0x000fe200078efcff */
[----:B------:R-:W-:-:S04]  /*0400*/  IMAD.HI R13, R5, 0x7f807f81, RZ ;  /* 0x7f807f81050d7827 */ /* 0x000fc800078e02ff */
[----:B------:R-:W-:Y:S01]  /*0410*/  IMAD.HI R2, R11, 0x2aaaaaab, RZ ;  /* 0x2aaaaaab0b027827 */ /* 0x000fe200078e02ff */
[----:B------:R-:W-:-:S04]  /*0420*/  SHF.R.U32.HI R14, RZ, 0x1f, R13 ;  /* 0x0000001fff0e7819 */ /* 0x000fc8000001160d */
[----:B------:R-:W-:Y:S02]  /*0430*/  SHF.R.U32.HI R15, RZ, 0x1f, R2 ;  /* 0x0000001fff0f7819 */ /* 0x000fe40000011602 */
[----:B------:R-:W-:Y:S02]  /*0440*/  LEA.HI.SX32 R14, R13, R14, 0x15 ;  /* 0x0000000e0d0e7211 */ /* 0x000fe400078faaff */
[----:B------:R-:W-:Y:S01]  /*0450*/  LEA.HI R16, R2, R15, RZ, 0x15 ;  /* 0x0000000f02107211 */ /* 0x000fe200078fa8ff */
[----:B------:R-:W-:Y:S01]  /*0460*/  IMAD.SHL.U32 R2, R8, 0x4, RZ ;  /* 0x0000000408027824 */ /* 0x000fe200078e00ff */
[----:B------:R-:W-:Y:S01]  /*0470*/  LOP3.LUT R13, R20, 0x18, RZ, 0xc0, !PT ;  /* 0x00000018140d7812 */ /* 0x000fe200078ec0ff */
[----:B------:R-:W-:Y:S01]  /*0480*/  IMAD R14, R14, -0x1010, R5 ;  /* 0xffffeff00e0e7824 */ /* 0x000fe200078e0205 */
[----:B------:R-:W-:Y:S01]  /*0490*/  SHF.R.U32.HI R15, RZ, 0x1, R4 ;  /* 0x00000001ff0f7819 */ /* 0x000fe20000011604 */
[----:B------:R-:W-:Y:S01]  /*04a0*/  IMAD R16, R16, -0x3000, R11 ;  /* 0xffffd00010107824 */ /* 0x000fe200078e020b */
[----:B------:R-:W-:Y:S01]  /*04b0*/  LOP3.LUT R11, R2, 0x1c, RZ, 0xc0, !PT ;  /* 0x0000001c020b7812 */ /* 0x000fe200078ec0ff */
[----:B------:R-:W-:Y:S01]  /*04c0*/  IMAD R14, R14, 0xc00, R13 ;  /* 0x00000c000e0e7824 */ /* 0x000fe200078e020d */
[----:B------:R-:W-:-:S02]  /*04d0*/  LOP3.LUT R5, R13, 0x10, R8, 0x78, !PT ;  /* 0x000000100d057812 */ /* 0x000fc400078e7808 */
[----:B------:R-:W-:Y:S01]  /*04e0*/  LOP3.LUT R15, R15, 0x1c, R2, 0x78, !PT ;  /* 0x0000001c0f0f7812 */ /* 0x000fe200078e7802 */
[----:B------:R-:W-:Y:S01]  /*04f0*/  IMAD R11, R16, 0xc00, R11 ;  /* 0x00000c00100b7824 */ /* 0x000fe200078e020b */
[----:B------:R-:W-:Y:S01]  /*0500*/  IADD3 R32, P0, R14, c[0x0][0x160], RZ ;  /* 0x000058000e207a10 */ /* 0x000fe20007f1e0ff */
[----:B------:R-:W-:Y:S01]  /*0510*/  IMAD R5, R12, 0x20, R5 ;  /* 0x000000200c057824 */ /* 0x000fe200078e0205 */
[----:B------:R-:W-:Y:S01]  /*0520*/  LOP3.LUT R28, R2, 0x10, R8, 0x48, !PT ;  /* 0x00000010021c7812 */ /* 0x000fe200078e4808 */
[----:B------:R-:W-:Y:S01]  /*0530*/  IMAD R4, R0, 0x20, R15 ;  /* 0x0000002000047824 */ /* 0x000fe200078e020f */
[C---:B------:R-:W-:Y:S02]  /*0540*/  IADD3 R30, P1, R11.reuse, c[0x0][0x168], RZ ;  /* 0x00005a000b1e7a10 */ /* 0x040fe40007f3e0ff */
[----:B------:R-:W-:Y:S02]  /*0550*/  LEA.HI.X.SX32 R33, R14, c[0x0][0x164], 0x1, P0 ;  /* 0x000059000e217a11 */ /* 0x000fe400000f0eff */
[----:B------:R-:W-:-:S02]  /*0560*/  LEA.HI.X.SX32 R31, R11, c[0x0][0x16c], 0x1, P1 ;  /* 0x00005b000b1f7a11 */ /* 0x000fc400008f0eff */
[----:B------:R-:W-:Y:S01]  /*0570*/  LOP3.LUT R11, R8, 0xf, RZ, 0xc0, !PT ;  /* 0x0000000f080b7812 */ /* 0x000fe200078ec0ff */
[----:B------:R1:W-:Y:S01]  /*0580*/  LDGSTS.E.64 [R5], [R32.64] ;  /* 0x0000000020057fae */ /* 0x0003e2000b921a44 */
[----:B------:R-:W-:Y:S02]  /*0590*/  LOP3.LUT R22, R2, 0x10, R23, 0x48, !PT ;  /* 0x0000001002167812 */ /* 0x000fe400078e4817 */
[----:B------:R-:W-:Y:S01]  /*05a0*/  LOP3.LUT R10, R11, 0x10, R10, 0xf8, !PT ;  /* 0x000000100b0a7812 */ /* 0x000fe200078ef80a */
[----:B------:R-:W0:Y:S01]  /*05b0*/  LDGDEPBAR ;  /* 0x00000000000079af */ /* 0x000e220000000000 */
[----:B------:R-:W-:Y:S02]  /*05c0*/  LOP3.LUT R11, R7, 0x7, R8, 0xf8, !PT ;  /* 0x00000007070b7812 */ /* 0x000fe400078ef808 */
[----:B------:R-:W-:Y:S01]  /*05d0*/  LOP3.LUT R9, R10, R9, RZ, 0xfc, !PT ;  /* 0x000000090a097212 */ /* 0x000fe200078efcff */
[----:B------:R2:W-:Y:S01]  /*05e0*/  LDGSTS.E [R4+0x2000], [R30.64] ;  /* 0x020000001e047fae */ /* 0x0005e2000b921844 */
[----:B------:R-:W-:Y:S01]  /*05f0*/  IADD3 R34, P1, R30, 0x1000, RZ ;  /* 0x000010001e227810 */ /* 0x000fe20007f3e0ff */
[----:B------:R-:W-:Y:S01]  /*0600*/  IMAD R22, R11, 0x20, R22 ;  /* 0x000000200b167824 */ /* 0x000fe200078e0216 */
[----:B------:R-:W-:Y:S01]  /*0610*/  LOP3.LUT R20, R20, 0x2e0, RZ, 0xc0, !PT ;  /* 0x000002e014147812 */ /* 0x000fe200078ec0ff */
[----:B------:R-:W0:Y:S01]  /*0620*/  LDGDEPBAR ;  /* 0x00000000000079af */ /* 0x000e220000000000 */
[----:B------:R-:W-:-:S02]  /*0630*/  IMAD R28, R9, 0x20, R28 ;  /* 0x00000020091c7824 */ /* 0x000fc400078e021c */
[----:B------:R-:W-:Y:S01]  /*0640*/  IMAD.X R35, RZ, RZ, R31, P1 ;  /* 0x000000ffff237224 */ /* 0x000fe200008e061f */
[----:B------:R-:W-:Y:S01]  /*0650*/  BAR.SYNC.DEFER_BLOCKING 0x0 ;  /* 0x0000000000007b1d */ /* 0x000fe20000010000 */
[----:B------:R-:W-:-:S05]  /*0660*/  LOP3.LUT R23, R20, 0x6, R23, 0xf8, !PT ;  /* 0x0000000614177812 */ /* 0x000fca00078ef817 */
[----:B------:R-:W-:Y:S01]  /*0670*/  IMAD R6, R6, 0x8, R23 ;  /* 0x0000000806067824 */ /* 0x000fe200078e0217 */
[----:B------:R-:W-:Y:S01]  /*0680*/  @!PT LDS RZ, [RZ] ;  /* 0x00000000fffff984 */ /* 0x000fe20000000800 */
[----:B------:R-:W-:Y:S01]  /*0690*/  @!PT LDS RZ, [RZ] ;  /* 0x00000000fffff984 */ /* 0x000fe20000000800 */
[----:B------:R-:W-:Y:S01]  /*06a0*/  @!PT LDS RZ, [RZ] ;  /* 0x00000000fffff984 */ /* 0x000fe20000000800 */
[----:B------:R1:W-:Y:S04]  /*06b0*/  LDGSTS.E.64 [R5+0x800], [R32.64+0x20] ;  /* 0x0080002020057fae */ /* 0x0003e8000b921a44 */
[----:B------:R-:W0:Y:S04]  /*06c0*/  LDGDEPBAR ;  /* 0x00000000000079af */ /* 0x000e280000000000 */
[----:B------:R2:W-:Y:S04]  /*06d0*/  LDGSTS.E [R4+0x2400], [R30.64+0x20] ;  /* 0x024000201e047fae */ /* 0x0005e8000b921844 */
[----:B------:R-:W0:Y:S04]  /*06e0*/  LDGDEPBAR ;  /* 0x00000000000079af */ /* 0x000e280000000000 */
[----:B------:R-:W-:Y:S06]  /*06f0*/  BAR.SYNC.DEFER_BLOCKING 0x0 ;  /* 0x0000000000007b1d */ /* 0x000fec0000010000 */
        /* <DEDUP_REMOVED lines=14> */
[----:B------:R-:W0:Y:S01]  /*07e0*/  LDGDEPBAR ;  /* 0x00000000000079af */ /* 0x000e220000000000 */
[----:B------:R-:W-:-:S04]  /*07f0*/  DEPBAR.LE SB0, 0x6 ;  /* 0x000081800000791a */ /* 0x000fc80000000000 */
[----:B------:R-:W-:Y:S06]  /*0800*/  BAR.SYNC.DEFER_BLOCKING 0x0 ;  /* 0x0000000000007b1d */ /* 0x000fec0000010000 */
[----:B------:R-:W-:Y:S04]  /*0810*/  LDSM.16.M88.2 R16, [R22+0x2000] ;  /* 0x002000001610783b */ /* 0x000fe80000000100 */
[----:B------:R-:W3:Y:S04]  /*0820*/  LDSM.16.M88.4 R12, [R28] ;  /* 0x000000001c0c783b */ /* 0x000ee80000000200 */
[----:B------:R-:W4:Y:S04]  /*0830*/  LDSM.16.M88.2 R8, [R22+0x2200] ;  /* 0x002200001608783b */ /* 0x000f280000000100 */
[----:B------:R-:W-:Y:S06]  /*0840*/  BAR.SYNC.DEFER_BLOCKING 0x0 ;  /* 0x0000000000007b1d */ /* 0x000fec0000010000 */
[----:B------:R-:W-:Y:S01]  /*0850*/  @!PT LDS RZ, [RZ] ;  /* 0x00000000fffff984 */ /* 0x000fe20000000800 */
[----:B------:R-:W-:Y:S01]  /*0860*/  @!PT LDS RZ, [RZ] ;  /* 0x00000000fffff984 */ /* 0x000fe20000000800 */
[----:B------:R-:W-:Y:S01]  /*0870*/  @!PT LDS RZ, [RZ] ;  /* 0x00000000fffff984 */ /* 0x000fe20000000800 */
[----:B------:R1:W-:Y:S04]  /*0880*/  LDGSTS.E.64 [R5], [R32.64+0x80] ;  /* 0x0000008020057fae */ /* 0x0003e8000b921a44 */
[----:B------:R-:W0:Y:S04]  /*0890*/  LDGDEPBAR ;  /* 0x00000000000079af */ /* 0x000e280000000000 */
[----:B------:R2:W-:Y:S01]  /*08a0*/  LDGSTS.E [R4+0x2000], [R30.64+0x80] ;  /* 0x020000801e047fae */ /* 0x0005e2000b921844 */
[C---:B---3--:R-:W-:Y:S03]  /*08b0*/  IMMA.16832.S8.S8.SAT R16, R12.reuse.ROW, R16.COL, RZ ;  /* 0x000000100c107237 */ /* 0x048fe60000445cff */
[----:B------:R-:W0:Y:S05]  /*08c0*/  LDGDEPBAR ;  /* 0x00000000000079af */ /* 0x000e2a0000000000 */
[----:B----4-:R-:W-:Y:S01]  /*08d0*/  IMMA.16832.S8.S8.SAT R12, R12.ROW, R8.COL, RZ ;  /* 0x000000080c0c7237 */ /* 0x010fe20000445cff */
[----:B------:R-:W-:-:S04]  /*08e0*/  DEPBAR.LE SB0, 0x6 ;  /* 0x000081800000791a */ /* 0x000fc80000000000 */
[----:B------:R-:W-:Y:S06]  /*08f0*/  BAR.SYNC.DEFER_BLOCKING 0x0 ;  /* 0x0000000000007b1d */ /* 0x000fec0000010000 */
[----:B------:R-:W-:Y:S04]  /*0900*/  LDSM.16.M88.2 R24, [R22+0x2400] ;  /* 0x002400001618783b */ /* 0x000fe80000000100 */
[----:B------:R-:W3:Y:S02]  /*0910*/  LDSM.16.M88.4 R8, [R28+0x800] ;  /* 0x000800001c08783b */ /* 0x000ee40000000200 */
[C---:B---3--:R-:W-:Y:S02]  /*0920*/  IMMA.16832.S8.S8.SAT R16, R8.reuse.ROW, R24.COL, R16 ;  /* 0x0000001808107237 */ /* 0x048fe40000445c10 */
[----:B------:R-:W3:Y:S04]  /*0930*/  LDSM.16.M88.2 R24, [R22+0x2600] ;  /* 0x002600001618783b */ /* 0x000ee80000000100 */
        /* <DEDUP_REMOVED lines=8> */
[----:B---3--:R-:W-:Y:S01]  /*09c0*/  IMMA.16832.S8.S8.SAT R12, R8.ROW, R24.COL, R12 ;  /* 0x00000018080c7237 */ /* 0x008fe20000445c0c */
        /* <DEDUP_REMOVED lines=33> */
[----:B------:R-:W3:Y:S02]  /*0be0*/  LDSM.16.M88.4 R8, [R28] ;  /* 0x000000001c08783b */ /* 0x000ee40000000200 */
[C---:B---3--:R-:W-:Y:S02]  /*0bf0*/  IMMA.16832.S8.S8.SAT R16, R8.reuse.ROW, R24.COL, R16 ;  /* 0x0000001808107237 */ /* 0x048fe40000445c10 */
[----:B------:R-:W3:Y:S04]  /*0c00*/  LDSM.16.M88.2 R24, [R22+0x2200] ;  /* 0x002200001618783b */ /* 0x000ee80000000100 */
[----:B------:R-:W-:Y:S06]  /*0c10*/  BAR.SYNC.DEFER_BLOCKING 0x0 ;  /* 0x0000000000007b1d */ /* 0x000fec0000010000 */
[----:B------:R-:W-:Y:S01]  /*0c20*/  @!PT LDS RZ, [RZ] ;  /* 0x00000000fffff984 */ /* 0x000fe20000000800 */
[----:B------:R-:W-:Y:S01]  /*0c30*/  @!PT LDS RZ, [RZ] ;  /* 0x00000000fffff984 */ /* 0x000fe20000000800 */
[----:B------:R-:W-:Y:S01]  /*0c40*/  @!PT LDS RZ, [RZ] ;  /* 0x00000000fffff984 */ /* 0x000fe20000000800 */
[----:B------:R1:W-:Y:S04]  /*0c50*/  LDGSTS.E.64 [R5], [R32.64+0x100] ;  /* 0x0000010020057fae */ /* 0x0003e8000b921a44 */
        /* <DEDUP_REMOVED lines=829> */
[----:B-1----:R-:W-:-:S05]  /*4030*/  IADD3 R32, P0, R32, 0x1000, RZ ;  /* 0x0000100020207810 */ /* 0x002fca0007f1e0ff */
[----:B------:R-:W-:Y:S01]  /*4040*/  IMAD.X R33, RZ, RZ, R33, P0 ;  /* 0x000000ffff217224 */ /* 0x000fe200000e0621 */
[----:B------:R-:W-:-:S04]  /*4050*/  DEPBAR.LE SB0, 0x6 ;  /* 0x000081800000791a */ /* 0x000fc80000000000 */
[----:B------:R-:W-:Y:S06]  /*4060*/  BAR.SYNC.DEFER_BLOCKING 0x0 ;  /* 0x0000000000007b1d */ /* 0x000fec0000010000 */
[----:B------:R-:W-:Y:S04]  /*4070*/  LDSM.16.M88.2 R26, [R22+0x2000] ;  /* 0x00200000161a783b */ /* 0x000fe80000000100 */
[----:B------:R-:W1:Y:S04]  /*4080*/  LDSM.16.M88.4 R8, [R28] ;  /* 0x000000001c08783b */ /* 0x000e680000000200 */
[----:B------:R-:W3:Y:S04]  /*4090*/  LDSM.16.M88.2 R24, [R22+0x2200] ;  /* 0x002200001618783b */ /* 0x000ee80000000100 */
[----:B------:R-:W-:Y:S06]  /*40a0*/  BAR.SYNC.DEFER_BLOCKING 0x0 ;  /* 0x0000000000007b1d */ /* 0x000fec0000010000 */
[----:B------:R-:W-:Y:S01]  /*40b0*/  @!PT LDS RZ, [RZ] ;  /* 0x00000000fffff984 */ /* 0x000fe20000000800 */
[----:B------:R-:W-:Y:S01]  /*40c0*/  @!PT LDS RZ, [RZ] ;  /* 0x00000000fffff984 */ /* 0x000fe20000000800 */
[----:B------:R-:W-:Y:S01]  /*40d0*/  @!PT LDS RZ, [RZ] ;  /* 0x00000000fffff984 */ /* 0x000fe20000000800 */
[----:B------:R4:W-:Y:S04]  /*40e0*/  LDGSTS.E.64 [R5], [R32.64+-0x800] ;  /* 0x0000080020057fae */ /* 0x0009e8000b921a44 */
[----:B------:R-:W0:Y:S04]  /*40f0*/  LDGDEPBAR ;  /* 0x00000000000079af */ /* 0x000e280000000000 */
[----:B------:R2:W-:Y:S01]  /*4100*/  LDGSTS.E [R4+0x2000], [R34.64+-0x800] ;  /* 0x0200080022047fae */ /* 0x0005e2000b921844 */
[C---:B-1----:R-:W-:Y:S03]  /*4110*/  IMMA.16832.S8.S8.SAT R16, R8.reuse.ROW, R26.COL, R16 ;  /* 0x0000001a08107237 */ /* 0x042fe60000445c10 */
[----:B------:R-:W0:Y:S05]  /*4120*/  LDGDEPBAR ;  /* 0x00000000000079af */ /* 0x000e2a0000000000 */
[----:B---3--:R-:W-:Y:S01]  /*4130*/  IMMA.16832.S8.S8.SAT R12, R8.ROW, R24.COL, R12 ;  /* 0x00000018080c7237 */ /* 0x008fe20000445c0c */
[----:B------:R-:W-:-:S04]  /*4140*/  DEPBAR.LE SB0, 0x6 ;  /* 0x000081800000791a */ /* 0x000fc80000000000 */
[----:B------:R-:W-:Y:S06]  /*4150*/  BAR.SYNC.DEFER_BLOCKING 0x0 ;  /* 0x0000000000007b1d */ /* 0x000fec0000010000 */
[----:B------:R-:W-:Y:S04]  /*4160*/  LDSM.16.M88.2 R26, [R22+0x2400] ;  /* 0x00240000161a783b */ /* 0x000fe80000000100 */
[----:B------:R-:W1:Y:S04]  /*4170*/  LDSM.16.M88.4 R8, [R28+0x800] ;  /* 0x000800001c08783b */ /* 0x000e680000000200 */
[----:B------:R-:W3:Y:S04]  /*4180*/  LDSM.16.M88.2 R24, [R22+0x2600] ;  /* 0x002600001618783b */ /* 0x000ee80000000100 */
[----:B------:R-:W-:Y:S06]  /*4190*/  BAR.SYNC.DEFER_BLOCKING 0x0 ;  /* 0x0000000000007b1d */ /* 0x000fec0000010000 */
[----:B------:R-:W-:Y:S01]  /*41a0*/  @!PT LDS RZ, [RZ] ;  /* 0x00000000fffff984 */ /* 0x000fe20000000800 */
[----:B------:R-:W-:Y:S01]  /*41b0*/  @!PT LDS RZ, [RZ] ;  /* 0x00000000fffff984 */ /* 0x000fe20000000800 */
[----:B------:R-:W-:Y:S01]  /*41c0*/  @!PT LDS RZ, [RZ] ;  /* 0x00000000fffff984 */ /* 0x000fe20000000800 */
[----:B------:R4:W-:Y:S04]  /*41d0*/  LDGSTS.E.64 [R5+0x800], [R32.64+-0x7e0] ;  /* 0x0080082020057fae */ /* 0x0009e8000b921a44 */
        /* <DEDUP_REMOVED lines=464> */
[----:B------:R4:W-:Y:S04]  /*5ee0*/  LDGSTS.E.64 [R5], [R32.64+-0x400], !PT ;  /* 0x00000c0020057fae */ /* 0x0009e8000f921a44 */
[----:B------:R-:W0:Y:S04]  /*5ef0*/  LDGDEPBAR ;  /* 0x00000000000079af */ /* 0x000e280000000000 */
[----:B------:R2:W-:Y:S01]  /*5f00*/  LDGSTS.E [R4+0x2000], [R34.64+-0x400], !PT ;  /* 0x02000c0022047fae */ /* 0x0005e2000f921844 */
        /* <DEDUP_REMOVED lines=12> */
[----:B------:R4:W-:Y:S04]  /*5fd0*/  LDGSTS.E.64 [R5+0x800], [R32.64+-0x3e0], !PT ;  /* 0x00800c2020057fae */ /* 0x0009e8000f921a44 */
        /* <DEDUP_REMOVED lines=32> */
[----:B-1----:R-:W-:Y:S03]  /*61e0*/  IMMA.16832.S8.S8.SAT R16, R8.ROW, R26.COL, R16 ;  /* 0x0000001a08107237 */ /* 0x002fe60000445c10 */
[----:B------:R-:W0:Y:S01]  /*61f0*/  LDGDEPBAR ;  /* 0x00000000000079af */ /* 0x000e220000000000 */
[----:B----4-:R-:W-:-:S04]  /*6200*/  SHF.R.U32.HI R5, RZ, 0x1, R2 ;  /* 0x00000001ff057819 */ /* 0x010fc80000011602 */
[----:B---3--:R-:W-:Y:S01]  /*6210*/  IMMA.16832.S8.S8.SAT R12, R8.ROW, R24.COL, R12 ;  /* 0x00000018080c7237 */ /* 0x008fe20000445c0c */
[----:B--2---:R-:W-:-:S06]  /*6220*/  LOP3.LUT R4, R5, 0x1f0, RZ, 0xc0, !PT ;  /* 0x000001f005047812 */ /* 0x004fcc00078ec0ff */
[----:B------:R-:W-:Y:S02]  /*6230*/  IADD3 R9, R6, 0x100, RZ ;  /* 0x0000010006097810 */ /* 0x000fe40007ffe0ff */
[--C-:B------:R-:W-:Y:S01]  /*6240*/  SHF.R.U32.HI R8, RZ, 0x1, R6.reuse ;  /* 0x00000001ff087819 */ /* 0x100fe20000011606 */
[----:B------:R-:W-:Y:S01]  /*6250*/  IMAD.IADD R6, R7, 0x1, R6 ;  /* 0x0000000107067824 */ /* 0x000fe200078e0206 */
[----:B------:R-:W-:Y:S02]  /*6260*/  SHF.R.U32.HI R9, RZ, 0x1, R9 ;  /* 0x00000001ff097819 */ /* 0x000fe40000011609 */
[----:B------:R-:W-:Y:S02]  /*6270*/  LOP3.LUT R7, R8, 0x3fc, RZ, 0xc0, !PT ;  /* 0x000003fc08077812 */ /* 0x000fe400078ec0ff */
[----:B------:R-:W-:-:S03]  /*6280*/  LOP3.LUT R9, R9, 0x3f0, RZ, 0xc0, !PT ;  /* 0x000003f009097812 */ /* 0x000fc600078ec0ff */
[----:B------:R-:W-:Y:S01]  /*6290*/  IMAD R8, R6, 0x4, R7 ;  /* 0x0000000406087824 */ /* 0x000fe200078e0207 */
[----:B------:R-:W-:-:S04]  /*62a0*/  DEPBAR.LE SB0, 0x0 ;  /* 0x000080000000791a */ /* 0x000fc80000000000 */
[----:B------:R-:W-:Y:S01]  /*62b0*/  BAR.SYNC.DEFER_BLOCKING 0x0 ;  /* 0x0000000000007b1d */ /* 0x000fe20000010000 */
[----:B------:R-:W-:Y:S01]  /*62c0*/  IMAD R10, R6, 0x4, R9 ;  /* 0x00000004060a7824 */ /* 0x000fe200078e0209 */
[----:B------:R-:W-:Y:S02]  /*62d0*/  LOP3.LUT R9, R2, 0x3fc, RZ, 0xc0, !PT ;  /* 0x000003fc02097812 */ /* 0x000fe400078ec0ff */
[----:B------:R-:W-:Y:S02]  /*62e0*/  LOP3.LUT R2, R3, 0x1c, R2, 0xf8, !PT ;  /* 0x0000001c03027812 */ /* 0x000fe400078ef802 */
[----:B------:R-:W-:Y:S01]  /*62f0*/  LOP3.LUT R3, R21, R0, RZ, 0xfc, !PT ;  /* 0x0000000015037212 */ /* 0x000fe200078efcff */
[----:B------:R-:W-:Y:S01]  /*6300*/  IMAD R4, R9, 0x4, R4 ;  /* 0x0000000409047824 */ /* 0x000fe200078e0204 */
[----:B------:R-:W-:Y:S02]  /*6310*/  ISETP.GE.AND P0, PT, R2, 0x3000, PT ;  /* 0x000030000200780c */ /* 0x000fe40003f06270 */
[----:B------:R-:W-:-:S02]  /*6320*/  LOP3.LUT R0, R21, 0x20, R0, 0xfe, !PT ;  /* 0x0000002015007812 */ /* 0x000fc400078efe00 */
[----:B------:R-:W-:Y:S02]  /*6330*/  ISETP.LT.AND P1, PT, R3, 0x1010, !P0 ;  /* 0x000010100300780c */ /* 0x000fe40004721270 */
[----:B------:R-:W-:Y:S02]  /*6340*/  ISETP.LT.AND P0, PT, R0, 0x1010, !P0 ;  /* 0x000010100000780c */ /* 0x000fe40004701270 */
[----:B------:R-:W-:-:S04]  /*6350*/  LOP3.LUT R11, R9, 0x400, RZ, 0xfc, !PT ;  /* 0x00000400090b7812 */ /* 0x000fc800078efcff */
[----:B------:R-:W-:Y:S01]  /*6360*/  SHF.R.U32.HI R11, RZ, 0x1, R11 ;  /* 0x00000001ff0b7819 */ /* 0x000fe2000001160b */
[----:B------:R1:W-:Y:S03]  /*6370*/  STS.64 [R8], R16 ;  /* 0x0000001008007388 */ /* 0x0003e60000000a00 */
[----:B------:R-:W-:Y:S01]  /*6380*/  LOP3.LUT R0, R11, 0x3f0, RZ, 0xc0, !PT ;  /* 0x000003f00b007812 */ /* 0x000fe200078ec0ff */
[----:B------:R-:W-:Y:S04]  /*6390*/  STS.64 [R10+0x400], R18 ;  /* 0x000400120a007388 */ /* 0x000fe80000000a00 */
[----:B------:R-:W-:Y:S01]  /*63a0*/  IMAD R0, R9, 0x4, R0 ;  /* 0x0000000409007824 */ /* 0x000fe200078e0200 */
[----:B------:R2:W-:Y:S04]  /*63b0*/  STS.64 [R8+0x40], R12 ;  /* 0x0000400c08007388 */ /* 0x0005e80000000a00 */
[----:B------:R-:W-:Y:S01]  /*63c0*/  STS.64 [R10+0x440], R14 ;  /* 0x0004400e0a007388 */ /* 0x000fe20000000a00 */
[----:B-1----:R-:W-:-:S03]  /*63d0*/  IMAD.MOV.U32 R17, RZ, RZ, 0x4 ;  /* 0x00000004ff117424 */ /* 0x002fc600078e00ff */
[----:B------:R-:W-:Y:S01]  /*63e0*/  BAR.SYNC.DEFER_BLOCKING 0x0 ;  /* 0x0000000000007b1d */ /* 0x000fe20000010000 */
[----:B--2---:R-:W-:-:S04]  /*63f0*/  IMAD R8, R3, 0x3000, R2 ;  /* 0x0000300003087824 */ /* 0x004fc800078e0202 */
[----:B------:R-:W-:Y:S01]  /*6400*/  IMAD.WIDE R2, R8, R17, c[0x0][0x170] ;  /* 0x00005c0008027625 */ /* 0x000fe200078e0211 */
[----:B------:R-:W1:Y:S04]  /*6410*/  LDS.128 R4, [R4] ;  /* 0x0000000004047984 */ /* 0x000e680000000c00 */
[----:B-1----:R1:W-:Y:S01]  /*6420*/  @P1 STG.E.128 [R2.64], R4 ;  /* 0x0000000402001986 */ /* 0x0023e2000c101d04 */
[----:B------:R-:W-:Y:S05]  /*6430*/  @!P0 EXIT ;  /* 0x000000000000894d */ /* 0x000fea0003800000 */
[----:B-1----:R-:W1:Y:S01]  /*6440*/  LDS.128 R4, [R0+0x1000] ;  /* 0x0010000000047984 */ /* 0x002e620000000c00 */
[----:B------:R-:W-:-:S05]  /*6450*/  IADD3 R2, R8, 0x60000, RZ ;  /* 0x0006000008027810 */ /* 0x000fca0007ffe0ff */
[----:B------:R-:W-:-:S05]  /*6460*/  IMAD.WIDE R2, R2, R17, c[0x0][0x170] ;  /* 0x00005c0002027625 */ /* 0x000fca00078e0211 */
[----:B-1----:R-:W-:Y:S01]  /*6470*/  STG.E.128 [R2.64], R4 ;  /* 0x0000000402007986 */ /* 0x002fe2000c101d04 */
[----:B------:R-:W-:Y:S05]  /*6480*/  EXIT ;  /* 0x000000000000794d */ /* 0x000fea0003800000 */
.L_x_0:
[----:B------:R-:W-:-:S00]  /*6490*/  BRA `(.L_x_0) ;  /* 0xfffffff000007947 */ /* 0x000fc0000383ffff */
[----:B------:R-:W-:-:S00]  /*64a0*/  NOP ;  /* 0x0000000000007918 */ /* 0x000fc00000000000 */
        /* <DEDUP_REMOVED lines=13> */
.L_x_1:


//--------------------- .nv.shared.triton_mm      --------------------------
	.section	.nv.shared.triton_mm,"aw",@nobits
	.sectionflags	@""
	.align	16
